//
// Generated by NVIDIA NVVM Compiler
//
// Compiler Build ID: CL-36424714
// Cuda compilation tools, release 13.0, V13.0.88
// Based on NVVM 20.0.0
//

.version 9.0
.target sm_100
.address_size 64

	// .globl	_Z4funcPi

.visible .entry _Z4funcPi(
	.param .u64 .ptr .align 1 _Z4funcPi_param_0
)
{
	.reg .b32 	%r<2>;
	.reg .b64 	%rd<5>;

	ld.param.u64 	%rd1, [_Z4funcPi_param_0];
	cvta.to.global.u64 	%rd2, %rd1;
	mov.u32 	%r1, %tid.x;
	mul.wide.u32 	%rd3, %r1, 4;
	add.s64 	%rd4, %rd2, %rd3;
	st.global.u32 	[%rd4], %r1;
	ret;

}


// ===== COMPILED SASS (sm_100) =====

	.target	sm_100

	.elftype	@"ET_EXEC"


//--------------------- .note.nv.tkinfo           --------------------------
	.section	.note.nv.tkinfo,"",@"SHT_NOTE"
	.sectionflags	@"SHF_NOTE_NV_TKINFO"
	.tkinfo
        /*0018*/ 	.word	0x00000002
        /*0030*/ 	.string	""
        /*0030*/ 	.string	"ptxas"
        /*0030*/ 	.string	"Cuda compilation tools, release 13.0, V13.0.88"
        /*0030*/ 	.string	"Build cuda_13.0.r13.0/compiler.36424714_0"
        /*0030*/ 	.string	"-arch sm_100 -m 64 "



//--------------------- .note.nv.cuinfo           --------------------------
	.section	.note.nv.cuinfo,"",@"SHT_NOTE"
	.sectionflags	@"SHF_NOTE_NV_CUINFO"
        /*0018*/ 	.short	0x0002
        /*001a*/ 	.short	0x0064
        /*001c*/ 	.short	0x0082
	.zero		2


//--------------------- .nv.info                  --------------------------
	.section	.nv.info,"",@"SHT_CUDA_INFO"
	.align	4


	//----- nvinfo : EIATTR_REGCOUNT
	.align		4
        /*0000*/ 	.byte	0x04, 0x2f
        /*0002*/ 	.short	(.L_1 - .L_0)
	.align		4
.L_0:
        /*0004*/ 	.word	index@(_Z4funcPi)
        /*0008*/ 	.word	0x00000008


	//----- nvinfo : EIATTR_FRAME_SIZE
	.align		4
.L_1:
        /*000c*/ 	.byte	0x04, 0x11
        /*000e*/ 	.short	(.L_3 - .L_2)
	.align		4
.L_2:
        /*0010*/ 	.word	index@(_Z4funcPi)
        /*0014*/ 	.word	0x00000000


	//----- nvinfo : EIATTR_MIN_STACK_SIZE
	.align		4
.L_3:
        /*0018*/ 	.byte	0x04, 0x12
        /*001a*/ 	.short	(.L_5 - .L_4)
	.align		4
.L_4:
        /*001c*/ 	.word	index@(_Z4funcPi)
        /*0020*/ 	.word	0x00000000
.L_5:


//--------------------- .nv.compat                --------------------------
	.section	.nv.compat,"",@"SHT_CUDA_COMPAT_INFO"
	.align	4
        /*0000*/ 	.byte	0x02, 0x09, 0x00, 0x00, 0x02, 0x02, 0x01, 0x00, 0x02, 0x05, 0x05, 0x00, 0x03, 0x07, 0x01, 0x01
        /*0010*/ 	.byte	0x02, 0x03, 0x00, 0x00, 0x02, 0x06, 0x01, 0x00, 0x04, 0x0b, 0x08, 0x00, 0x09, 0x00, 0x00, 0x00
        /*0020*/ 	.byte	0x00, 0x00, 0x00, 0x00


//--------------------- .nv.info._Z4funcPi        --------------------------
	.section	.nv.info._Z4funcPi,"",@"SHT_CUDA_INFO"
	.sectionflags	@""
	.align	4


	//----- nvinfo : EIATTR_CUDA_API_VERSION
	.align		4
        /*0000*/ 	.byte	0x04, 0x37
        /*0002*/ 	.short	(.L_7 - .L_6)
.L_6:
        /*0004*/ 	.word	0x00000082


	//----- nvinfo : EIATTR_KPARAM_INFO
	.align		4
.L_7:
        /*0008*/ 	.byte	0x04, 0x17
        /*000a*/ 	.short	(.L_9 - .L_8)
.L_8:
        /*000c*/ 	.word	0x00000000
        /*0010*/ 	.short	0x0000
        /*0012*/ 	.short	0x0000
        /*0014*/ 	.byte	0x00, 0xf5, 0x21, 0x00


	//----- nvinfo : EIATTR_SPARSE_MMA_MASK
	.align		4
.L_9:
        /*0018*/ 	.byte	0x03, 0x50
        /*001a*/ 	.short	0x0000


	//----- nvinfo : EIATTR_MAXREG_COUNT
	.align		4
        /*001c*/ 	.byte	0x03, 0x1b
        /*001e*/ 	.short	0x00ff


	//----- nvinfo : EIATTR_MERCURY_ISA_VERSION
	.align		4
        /*0020*/ 	.byte	0x03, 0x5f
        /*0022*/ 	.short	0x0101


	//----- nvinfo : EIATTR_VRC_CTA_INIT_COUNT
	.align		4
        /*0024*/ 	.byte	0x02, 0x4a
	.zero		1
	.zero		1


	//----- nvinfo : EIATTR_EXIT_INSTR_OFFSETS
	.align		4
        /*0028*/ 	.byte	0x04, 0x1c
        /*002a*/ 	.short	(.L_11 - .L_10)


	//   ....[0]....
.L_10:
        /*002c*/ 	.word	0x00000060


	//----- nvinfo : EIATTR_CBANK_PARAM_SIZE
	.align		4
.L_11:
        /*0030*/ 	.byte	0x03, 0x19
        /*0032*/ 	.short	0x0008


	//----- nvinfo : EIATTR_PARAM_CBANK
	.align		4
        /*0034*/ 	.byte	0x04, 0x0a
        /*0036*/ 	.short	(.L_13 - .L_12)
	.align		4
.L_12:
        /*0038*/ 	.word	index@(.nv.constant0._Z4funcPi)
        /*003c*/ 	.short	0x0380
        /*003e*/ 	.short	0x0008


	//----- nvinfo : EIATTR_SW_WAR
	.align		4
.L_13:
        /*0040*/ 	.byte	0x04, 0x36
        /*0042*/ 	.short	(.L_15 - .L_14)
.L_14:
        /*0044*/ 	.word	0x00000008
.L_15:


//--------------------- .nv.callgraph             --------------------------
	.section	.nv.callgraph,"",@"SHT_CUDA_CALLGRAPH"
	.align	4
	.sectionentsize	8
	.align		4
        /*0000*/ 	.word	0x00000000
	.align		4
        /*0004*/ 	.word	0xffffffff
	.align		4
        /*0008*/ 	.word	0x00000000
	.align		4
        /*000c*/ 	.word	0xfffffffe
	.align		4
        /*0010*/ 	.word	0x00000000
	.align		4
        /*0014*/ 	.word	0xfffffffd
	.align		4
        /*0018*/ 	.word	0x00000000
	.align		4
        /*001c*/ 	.word	0xfffffffc


//--------------------- .text._Z4funcPi           --------------------------
	.section	.text._Z4funcPi,"ax",@progbits
	.align	128
        .global         _Z4funcPi
        .type           _Z4funcPi,@function
        .size           _Z4funcPi,(.L_x_1 - _Z4funcPi)
        .other          _Z4funcPi,@"STO_CUDA_ENTRY STV_DEFAULT"
_Z4funcPi:
.text._Z4funcPi:
[----:B------:R-:W-:Y:S01]  /*0000*/  LDC R1, c[0x0][0x37c] ;  /* 0x0000df00ff017b82 */ /* 0x000fe20000000800 */
[----:B------:R-:W0:Y:S07]  /*0010*/  S2R R5, SR_TID.X ;  /* 0x0000000000057919 */ /* 0x000e2e0000002100 */
[----:B------:R-:W0:Y:S01]  /*0020*/  LDC.64 R2, c[0x0][0x380] ;  /* 0x0000e000ff027b82 */ /* 0x000e220000000a00 */
[----:B------:R-:W1:Y:S01]  /*0030*/  LDCU.64 UR4, c[0x0][0x358] ;  /* 0x00006b00ff0477ac */ /* 0x000e620008000a00 */
[----:B0-----:R-:W-:-:S05]  /*0040*/  IMAD.WIDE.U32 R2, R5, 0x4, R2 ;  /* 0x0000000405027825 */ /* 0x001fca00078e0002 */
[----:B-1----:R-:W-:Y:S01]  /*0050*/  STG.E desc[UR4][R2.64], R5 ;  /* 0x0000000502007986 */ /* 0x002fe2000c101904 */
[----:B------:R-:W-:Y:S05]  /*0060*/  EXIT ;  /* 0x000000000000794d */ /* 0x000fea0003800000 */
.L_x_0:
[----:B------:R-:W-:-:S00]  /*0070*/  BRA `(.L_x_0) ;  /* 0xfffffffc00fc7947 */ /* 0x000fc0000383ffff */
[----:B------:R-:W-:-:S00]  /*0080*/  NOP ;  /* 0x0000000000007918 */ /* 0x000fc00000000000 */
[----:B------:R-:W-:-:S00]  /*0090*/  NOP ;  /* 0x0000000000007918 */ /* 0x000fc00000000000 */
[----:B------:R-:W-:-:S00]  /*00a0*/  NOP ;  /* 0x0000000000007918 */ /* 0x000fc00000000000 */
[----:B------:R-:W-:-:S00]  /*00b0*/  NOP ;  /* 0x0000000000007918 */ /* 0x000fc00000000000 */
[----:B------:R-:W-:-:S00]  /*00c0*/  NOP ;  /* 0x0000000000007918 */ /* 0x000fc00000000000 */
[----:B------:R-:W-:-:S00]  /*00d0*/  NOP ;  /* 0x0000000000007918 */ /* 0x000fc00000000000 */
[----:B------:R-:W-:-:S00]  /*00e0*/  NOP ;  /* 0x0000000000007918 */ /* 0x000fc00000000000 */
[----:B------:R-:W-:-:S00]  /*00f0*/  NOP ;  /* 0x0000000000007918 */ /* 0x000fc00000000000 */
.L_x_1:


//--------------------- .nv.shared.reserved.0     --------------------------
	.section	.nv.shared.reserved.0,"aw",@nobits
	.weak		__nv_reservedSMEM_offset_0_alias
	.size		__nv_reservedSMEM_offset_0_alias, 0, 64
	.other		__nv_reservedSMEM_offset_0_alias,@"STO_CUDA_RESERVED_SHARED STV_DEFAULT"
__nv_reservedSMEM_offset_0_alias:
	.zero		0
	.zero		64


//--------------------- .nv.constant0._Z4funcPi   --------------------------
	.section	.nv.constant0._Z4funcPi,"a",@progbits
	.sectionflags	@""
	.align	4
.nv.constant0._Z4funcPi:
	.zero		904


//--------------------- SYMBOLS --------------------------

	.type		.nv.reservedSmem.offset0,@object
	.size		.nv.reservedSmem.offset0,0x4
